//
// Generated by NVIDIA NVVM Compiler
//
// Compiler Build ID: CL-36424714
// Cuda compilation tools, release 13.0, V13.0.88
// Based on NVVM 20.0.0
//

.version 9.0
.target sm_100
.address_size 64

	// .globl	_Z21hadamardProductKernelPfS_i

.visible .entry _Z21hadamardProductKernelPfS_i(
	.param .u64 .ptr .align 1 _Z21hadamardProductKernelPfS_i_param_0,
	.param .u64 .ptr .align 1 _Z21hadamardProductKernelPfS_i_param_1,
	.param .u32 _Z21hadamardProductKernelPfS_i_param_2
)
{
	.reg .pred 	%p<7>;
	.reg .b32 	%r<31>;
	.reg .b32 	%f<16>;
	.reg .b64 	%rd<18>;

	ld.param.u64 	%rd3, [_Z21hadamardProductKernelPfS_i_param_0];
	ld.param.u64 	%rd4, [_Z21hadamardProductKernelPfS_i_param_1];
	ld.param.u32 	%r12, [_Z21hadamardProductKernelPfS_i_param_2];
	cvta.to.global.u64 	%rd1, %rd4;
	cvta.to.global.u64 	%rd2, %rd3;
	mov.u32 	%r13, %ctaid.x;
	mov.u32 	%r14, %ntid.x;
	mov.u32 	%r15, %tid.x;
	mad.lo.s32 	%r29, %r13, %r14, %r15;
	mov.u32 	%r16, %nctaid.x;
	mul.lo.s32 	%r2, %r14, %r16;
	setp.ge.s32 	%p1, %r29, %r12;
	@%p1 bra 	$L__BB0_7;
	add.s32 	%r17, %r29, %r2;
	max.s32 	%r18, %r12, %r17;
	setp.lt.s32 	%p2, %r17, %r12;
	selp.u32 	%r19, 1, 0, %p2;
	add.s32 	%r20, %r17, %r19;
	sub.s32 	%r21, %r18, %r20;
	div.u32 	%r22, %r21, %r2;
	add.s32 	%r3, %r22, %r19;
	and.b32  	%r23, %r3, 3;
	setp.eq.s32 	%p3, %r23, 3;
	@%p3 bra 	$L__BB0_4;
	add.s32 	%r24, %r3, 1;
	and.b32  	%r25, %r24, 3;
	neg.s32 	%r27, %r25;
$L__BB0_3:
	.pragma "nounroll";
	mul.wide.s32 	%rd5, %r29, 4;
	add.s64 	%rd6, %rd1, %rd5;
	add.s64 	%rd7, %rd2, %rd5;
	ld.global.f32 	%f1, [%rd7];
	ld.global.f32 	%f2, [%rd6];
	mul.f32 	%f3, %f1, %f2;
	st.global.f32 	[%rd7], %f3;
	add.s32 	%r29, %r29, %r2;
	add.s32 	%r27, %r27, 1;
	setp.ne.s32 	%p4, %r27, 0;
	@%p4 bra 	$L__BB0_3;
$L__BB0_4:
	setp.lt.u32 	%p5, %r3, 3;
	@%p5 bra 	$L__BB0_7;
	mul.wide.s32 	%rd11, %r2, 4;
	shl.b32 	%r26, %r2, 2;
$L__BB0_6:
	mul.wide.s32 	%rd8, %r29, 4;
	add.s64 	%rd9, %rd2, %rd8;
	ld.global.f32 	%f4, [%rd9];
	add.s64 	%rd10, %rd1, %rd8;
	ld.global.f32 	%f5, [%rd10];
	mul.f32 	%f6, %f4, %f5;
	st.global.f32 	[%rd9], %f6;
	add.s64 	%rd12, %rd9, %rd11;
	ld.global.f32 	%f7, [%rd12];
	add.s64 	%rd13, %rd10, %rd11;
	ld.global.f32 	%f8, [%rd13];
	mul.f32 	%f9, %f7, %f8;
	st.global.f32 	[%rd12], %f9;
	add.s64 	%rd14, %rd12, %rd11;
	ld.global.f32 	%f10, [%rd14];
	add.s64 	%rd15, %rd13, %rd11;
	ld.global.f32 	%f11, [%rd15];
	mul.f32 	%f12, %f10, %f11;
	st.global.f32 	[%rd14], %f12;
	add.s64 	%rd16, %rd14, %rd11;
	ld.global.f32 	%f13, [%rd16];
	add.s64 	%rd17, %rd15, %rd11;
	ld.global.f32 	%f14, [%rd17];
	mul.f32 	%f15, %f13, %f14;
	st.global.f32 	[%rd16], %f15;
	add.s32 	%r29, %r26, %r29;
	setp.lt.s32 	%p6, %r29, %r12;
	@%p6 bra 	$L__BB0_6;
$L__BB0_7:
	ret;

}


// ===== COMPILED SASS (sm_100) =====

	.target	sm_100

	.elftype	@"ET_EXEC"


//--------------------- .note.nv.tkinfo           --------------------------
	.section	.note.nv.tkinfo,"",@"SHT_NOTE"
	.sectionflags	@"SHF_NOTE_NV_TKINFO"
	.tkinfo
        /*0018*/ 	.word	0x00000002
        /*0030*/ 	.string	""
        /*0030*/ 	.string	"ptxas"
        /*0030*/ 	.string	"Cuda compilation tools, release 13.0, V13.0.88"
        /*0030*/ 	.string	"Build cuda_13.0.r13.0/compiler.36424714_0"
        /*0030*/ 	.string	"-arch sm_100 -m 64 "



//--------------------- .note.nv.cuinfo           --------------------------
	.section	.note.nv.cuinfo,"",@"SHT_NOTE"
	.sectionflags	@"SHF_NOTE_NV_CUINFO"
        /*0018*/ 	.short	0x0002
        /*001a*/ 	.short	0x0064
        /*001c*/ 	.short	0x0082
	.zero		2


//--------------------- .nv.info                  --------------------------
	.section	.nv.info,"",@"SHT_CUDA_INFO"
	.align	4


	//----- nvinfo : EIATTR_REGCOUNT
	.align		4
        /*0000*/ 	.byte	0x04, 0x2f
        /*0002*/ 	.short	(.L_1 - .L_0)
	.align		4
.L_0:
        /*0004*/ 	.word	index@(_Z21hadamardProductKernelPfS_i)
        /*0008*/ 	.word	0x00000018


	//----- nvinfo : EIATTR_FRAME_SIZE
	.align		4
.L_1:
        /*000c*/ 	.byte	0x04, 0x11
        /*000e*/ 	.short	(.L_3 - .L_2)
	.align		4
.L_2:
        /*0010*/ 	.word	index@(_Z21hadamardProductKernelPfS_i)
        /*0014*/ 	.word	0x00000000


	//----- nvinfo : EIATTR_MIN_STACK_SIZE
	.align		4
.L_3:
        /*0018*/ 	.byte	0x04, 0x12
        /*001a*/ 	.short	(.L_5 - .L_4)
	.align		4
.L_4:
        /*001c*/ 	.word	index@(_Z21hadamardProductKernelPfS_i)
        /*0020*/ 	.word	0x00000000
.L_5:


//--------------------- .nv.compat                --------------------------
	.section	.nv.compat,"",@"SHT_CUDA_COMPAT_INFO"
	.align	4
        /*0000*/ 	.byte	0x02, 0x09, 0x00, 0x00, 0x02, 0x02, 0x01, 0x00, 0x02, 0x05, 0x05, 0x00, 0x03, 0x07, 0x01, 0x01
        /*0010*/ 	.byte	0x02, 0x03, 0x00, 0x00, 0x02, 0x06, 0x01, 0x00, 0x04, 0x0b, 0x08, 0x00, 0x09, 0x00, 0x00, 0x00
        /*0020*/ 	.byte	0x00, 0x00, 0x00, 0x00


//--------------------- .nv.info._Z21hadamardProductKernelPfS_i --------------------------
	.section	.nv.info._Z21hadamardProductKernelPfS_i,"",@"SHT_CUDA_INFO"
	.sectionflags	@""
	.align	4


	//----- nvinfo : EIATTR_CUDA_API_VERSION
	.align		4
        /*0000*/ 	.byte	0x04, 0x37
        /*0002*/ 	.short	(.L_7 - .L_6)
.L_6:
        /*0004*/ 	.word	0x00000082


	//----- nvinfo : EIATTR_KPARAM_INFO
	.align		4
.L_7:
        /*0008*/ 	.byte	0x04, 0x17
        /*000a*/ 	.short	(.L_9 - .L_8)
.L_8:
        /*000c*/ 	.word	0x00000000
        /*0010*/ 	.short	0x0002
        /*0012*/ 	.short	0x0010
        /*0014*/ 	.byte	0x00, 0xf0, 0x11, 0x00


	//----- nvinfo : EIATTR_KPARAM_INFO
	.align		4
.L_9:
        /*0018*/ 	.byte	0x04, 0x17
        /*001a*/ 	.short	(.L_11 - .L_10)
.L_10:
        /*001c*/ 	.word	0x00000000
        /*0020*/ 	.short	0x0001
        /*0022*/ 	.short	0x0008
        /*0024*/ 	.byte	0x00, 0xf5, 0x21, 0x00


	//----- nvinfo : EIATTR_KPARAM_INFO
	.align		4
.L_11:
        /*0028*/ 	.byte	0x04, 0x17
        /*002a*/ 	.short	(.L_13 - .L_12)
.L_12:
        /*002c*/ 	.word	0x00000000
        /*0030*/ 	.short	0x0000
        /*0032*/ 	.short	0x0000
        /*0034*/ 	.byte	0x00, 0xf5, 0x21, 0x00


	//----- nvinfo : EIATTR_SPARSE_MMA_MASK
	.align		4
.L_13:
        /*0038*/ 	.byte	0x03, 0x50
        /*003a*/ 	.short	0x0000


	//----- nvinfo : EIATTR_MAXREG_COUNT
	.align		4
        /*003c*/ 	.byte	0x03, 0x1b
        /*003e*/ 	.short	0x00ff


	//----- nvinfo : EIATTR_MERCURY_ISA_VERSION
	.align		4
        /*0040*/ 	.byte	0x03, 0x5f
        /*0042*/ 	.short	0x0101


	//----- nvinfo : EIATTR_VRC_CTA_INIT_COUNT
	.align		4
        /*0044*/ 	.byte	0x02, 0x4a
	.zero		1
	.zero		1


	//----- nvinfo : EIATTR_EXIT_INSTR_OFFSETS
	.align		4
        /*0048*/ 	.byte	0x04, 0x1c
        /*004a*/ 	.short	(.L_15 - .L_14)


	//   ....[0]....
.L_14:
        /*004c*/ 	.word	0x00000090


	//   ....[1]....
        /*0050*/ 	.word	0x00000380


	//   ....[2]....
        /*0054*/ 	.word	0x00000560


	//----- nvinfo : EIATTR_CRS_STACK_SIZE
	.align		4
.L_15:
        /*0058*/ 	.byte	0x04, 0x1e
        /*005a*/ 	.short	(.L_17 - .L_16)
.L_16:
        /*005c*/ 	.word	0x00000000


	//----- nvinfo : EIATTR_CBANK_PARAM_SIZE
	.align		4
.L_17:
        /*0060*/ 	.byte	0x03, 0x19
        /*0062*/ 	.short	0x0014


	//----- nvinfo : EIATTR_PARAM_CBANK
	.align		4
        /*0064*/ 	.byte	0x04, 0x0a
        /*0066*/ 	.short	(.L_19 - .L_18)
	.align		4
.L_18:
        /*0068*/ 	.word	index@(.nv.constant0._Z21hadamardProductKernelPfS_i)
        /*006c*/ 	.short	0x0380
        /*006e*/ 	.short	0x0014


	//----- nvinfo : EIATTR_SW_WAR
	.align		4
.L_19:
        /*0070*/ 	.byte	0x04, 0x36
        /*0072*/ 	.short	(.L_21 - .L_20)
.L_20:
        /*0074*/ 	.word	0x00000008
.L_21:


//--------------------- .nv.callgraph             --------------------------
	.section	.nv.callgraph,"",@"SHT_CUDA_CALLGRAPH"
	.align	4
	.sectionentsize	8
	.align		4
        /*0000*/ 	.word	0x00000000
	.align		4
        /*0004*/ 	.word	0xffffffff
	.align		4
        /*0008*/ 	.word	0x00000000
	.align		4
        /*000c*/ 	.word	0xfffffffe
	.align		4
        /*0010*/ 	.word	0x00000000
	.align		4
        /*0014*/ 	.word	0xfffffffd
	.align		4
        /*0018*/ 	.word	0x00000000
	.align		4
        /*001c*/ 	.word	0xfffffffc


//--------------------- .text._Z21hadamardProductKernelPfS_i --------------------------
	.section	.text._Z21hadamardProductKernelPfS_i,"ax",@progbits
	.align	128
        .global         _Z21hadamardProductKernelPfS_i
        .type           _Z21hadamardProductKernelPfS_i,@function
        .size           _Z21hadamardProductKernelPfS_i,(.L_x_5 - _Z21hadamardProductKernelPfS_i)
        .other          _Z21hadamardProductKernelPfS_i,@"STO_CUDA_ENTRY STV_DEFAULT"
_Z21hadamardProductKernelPfS_i:
.text._Z21hadamardProductKernelPfS_i:
[----:B------:R-:W-:Y:S01]  /*0000*/  LDC R1, c[0x0][0x37c] ;  /* 0x0000df00ff017b82 */ /* 0x000fe20000000800 */
[----:B------:R-:W0:Y:S07]  /*0010*/  S2R R3, SR_TID.X ;  /* 0x0000000000037919 */ /* 0x000e2e0000002100 */
[----:B------:R-:W0:Y:S01]  /*0020*/  S2UR UR4, SR_CTAID.X ;  /* 0x00000000000479c3 */ /* 0x000e220000002500 */
[----:B------:R-:W1:Y:S07]  /*0030*/  LDCU UR6, c[0x0][0x390] ;  /* 0x00007200ff0677ac */ /* 0x000e6e0008000800 */
[----:B------:R-:W0:Y:S01]  /*0040*/  LDC R0, c[0x0][0x360] ;  /* 0x0000d800ff007b82 */ /* 0x000e220000000800 */
[----:B------:R-:W2:Y:S01]  /*0050*/  LDCU UR5, c[0x0][0x370] ;  /* 0x00006e00ff0577ac */ /* 0x000ea20008000800 */
[----:B0-----:R-:W-:-:S02]  /*0060*/  IMAD R3, R0, UR4, R3 ;  /* 0x0000000400037c24 */ /* 0x001fc4000f8e0203 */
[----:B--2---:R-:W-:-:S03]  /*0070*/  IMAD R0, R0, UR5, RZ ;  /* 0x0000000500007c24 */ /* 0x004fc6000f8e02ff */
[----:B-1----:R-:W-:-:S13]  /*0080*/  ISETP.GE.AND P0, PT, R3, UR6, PT ;  /* 0x0000000603007c0c */ /* 0x002fda000bf06270 */
[----:B------:R-:W-:Y:S05]  /*0090*/  @P0 EXIT ;  /* 0x000000000000094d */ /* 0x000fea0003800000 */
[----:B------:R-:W0:Y:S01]  /*00a0*/  I2F.U32.RP R8, R0 ;  /* 0x0000000000087306 */ /* 0x000e220000209000 */
[C---:B------:R-:W-:Y:S01]  /*00b0*/  IMAD.IADD R2, R0.reuse, 0x1, R3 ;  /* 0x0000000100027824 */ /* 0x040fe200078e0203 */
[----:B------:R-:W-:Y:S01]  /*00c0*/  IADD3 R9, PT, PT, RZ, -R0, RZ ;  /* 0x80000000ff097210 */ /* 0x000fe20007ffe0ff */
[----:B------:R-:W1:Y:S01]  /*00d0*/  LDCU.64 UR4, c[0x0][0x358] ;  /* 0x00006b00ff0477ac */ /* 0x000e620008000a00 */
[----:B------:R-:W-:Y:S01]  /*00e0*/  ISETP.NE.U32.AND P2, PT, R0, RZ, PT ;  /* 0x000000ff0000720c */ /* 0x000fe20003f45070 */
[----:B------:R-:W-:Y:S01]  /*00f0*/  BSSY.RECONVERGENT B0, `(.L_x_0) ;  /* 0x0000028000007945 */ /* 0x000fe20003800200 */
[C---:B------:R-:W-:Y:S02]  /*0100*/  ISETP.GE.AND P0, PT, R2.reuse, UR6, PT ;  /* 0x0000000602007c0c */ /* 0x040fe4000bf06270 */
[----:B------:R-:W-:Y:S02]  /*0110*/  VIMNMX R7, PT, PT, R2, UR6, !PT ;  /* 0x0000000602077c48 */ /* 0x000fe4000ffe0100 */
[----:B------:R-:W-:-:S04]  /*0120*/  SEL R6, RZ, 0x1, P0 ;  /* 0x00000001ff067807 */ /* 0x000fc80000000000 */
[----:B------:R-:W-:Y:S01]  /*0130*/  IADD3 R7, PT, PT, R7, -R2, -R6 ;  /* 0x8000000207077210 */ /* 0x000fe20007ffe806 */
[----:B0-----:R-:W0:Y:S02]  /*0140*/  MUFU.RCP R8, R8 ;  /* 0x0000000800087308 */ /* 0x001e240000001000 */
[----:B0-----:R-:W-:-:S06]  /*0150*/  IADD3 R4, PT, PT, R8, 0xffffffe, RZ ;  /* 0x0ffffffe08047810 */ /* 0x001fcc0007ffe0ff */
[----:B------:R0:W2:Y:S02]  /*0160*/  F2I.FTZ.U32.TRUNC.NTZ R5, R4 ;  /* 0x0000000400057305 */ /* 0x0000a4000021f000 */
[----:B0-----:R-:W-:Y:S02]  /*0170*/  HFMA2 R4, -RZ, RZ, 0, 0 ;  /* 0x00000000ff047431 */ /* 0x001fe400000001ff */
[----:B--2---:R-:W-:-:S04]  /*0180*/  IMAD R9, R9, R5, RZ ;  /* 0x0000000509097224 */ /* 0x004fc800078e02ff */
[----:B------:R-:W-:-:S06]  /*0190*/  IMAD.HI.U32 R8, R5, R9, R4 ;  /* 0x0000000905087227 */ /* 0x000fcc00078e0004 */
[----:B------:R-:W-:-:S05]  /*01a0*/  IMAD.HI.U32 R5, R8, R7, RZ ;  /* 0x0000000708057227 */ /* 0x000fca00078e00ff */
[----:B------:R-:W-:-:S05]  /*01b0*/  IADD3 R2, PT, PT, -R5, RZ, RZ ;  /* 0x000000ff05027210 */ /* 0x000fca0007ffe1ff */
[----:B------:R-:W-:-:S05]  /*01c0*/  IMAD R7, R0, R2, R7 ;  /* 0x0000000200077224 */ /* 0x000fca00078e0207 */
[----:B------:R-:W-:-:S13]  /*01d0*/  ISETP.GE.U32.AND P0, PT, R7, R0, PT ;  /* 0x000000000700720c */ /* 0x000fda0003f06070 */
[----:B------:R-:W-:Y:S01]  /*01e0*/  @P0 IMAD.IADD R7, R7, 0x1, -R0 ;  /* 0x0000000107070824 */ /* 0x000fe200078e0a00 */
[----:B------:R-:W-:-:S04]  /*01f0*/  @P0 IADD3 R5, PT, PT, R5, 0x1, RZ ;  /* 0x0000000105050810 */ /* 0x000fc80007ffe0ff */
[----:B------:R-:W-:-:S13]  /*0200*/  ISETP.GE.U32.AND P1, PT, R7, R0, PT ;  /* 0x000000000700720c */ /* 0x000fda0003f26070 */
[----:B------:R-:W-:Y:S02]  /*0210*/  @P1 IADD3 R5, PT, PT, R5, 0x1, RZ ;  /* 0x0000000105051810 */ /* 0x000fe40007ffe0ff */
[----:B------:R-:W-:-:S05]  /*0220*/  @!P2 LOP3.LUT R5, RZ, R0, RZ, 0x33, !PT ;  /* 0x00000000ff05a212 */ /* 0x000fca00078e33ff */
[----:B------:R-:W-:-:S05]  /*0230*/  IMAD.IADD R2, R6, 0x1, R5 ;  /* 0x0000000106027824 */ /* 0x000fca00078e0205 */
[C---:B------:R-:W-:Y:S02]  /*0240*/  LOP3.LUT R4, R2.reuse, 0x3, RZ, 0xc0, !PT ;  /* 0x0000000302047812 */ /* 0x040fe400078ec0ff */
[----:B------:R-:W-:Y:S02]  /*0250*/  ISETP.GE.U32.AND P1, PT, R2, 0x3, PT ;  /* 0x000000030200780c */ /* 0x000fe40003f26070 */
[----:B------:R-:W-:-:S13]  /*0260*/  ISETP.NE.AND P0, PT, R4, 0x3, PT ;  /* 0x000000030400780c */ /* 0x000fda0003f05270 */
[----:B-1----:R-:W-:Y:S05]  /*0270*/  @!P0 BRA `(.L_x_1) ;  /* 0x00000000003c8947 */ /* 0x002fea0003800000 */
[----:B------:R-:W0:Y:S01]  /*0280*/  LDC.64 R10, c[0x0][0x380] ;  /* 0x0000e000ff0a7b82 */ /* 0x000e220000000a00 */
[----:B------:R-:W-:-:S04]  /*0290*/  IADD3 R2, PT, PT, R2, 0x1, RZ ;  /* 0x0000000102027810 */ /* 0x000fc80007ffe0ff */
[----:B------:R-:W-:-:S03]  /*02a0*/  LOP3.LUT R2, R2, 0x3, RZ, 0xc0, !PT ;  /* 0x0000000302027812 */ /* 0x000fc600078ec0ff */
[----:B------:R-:W1:Y:S01]  /*02b0*/  LDC.64 R8, c[0x0][0x388] ;  /* 0x0000e200ff087b82 */ /* 0x000e620000000a00 */
[----:B------:R-:W-:-:S07]  /*02c0*/  IADD3 R2, PT, PT, -R2, RZ, RZ ;  /* 0x000000ff02027210 */ /* 0x000fce0007ffe1ff */
.L_x_2:
[----:B-1----:R-:W-:-:S04]  /*02d0*/  IMAD.WIDE R4, R3, 0x4, R8 ;  /* 0x0000000403047825 */ /* 0x002fc800078e0208 */
[----:B0-2---:R-:W-:Y:S02]  /*02e0*/  IMAD.WIDE R6, R3, 0x4, R10 ;  /* 0x0000000403067825 */ /* 0x005fe400078e020a */
[----:B------:R-:W2:Y:S04]  /*02f0*/  LDG.E R5, desc[UR4][R4.64] ;  /* 0x0000000404057981 */ /* 0x000ea8000c1e1900 */
[----:B------:R-:W2:Y:S01]  /*0300*/  LDG.E R12, desc[UR4][R6.64] ;  /* 0x00000004060c7981 */ /* 0x000ea2000c1e1900 */
[----:B------:R-:W-:Y:S01]  /*0310*/  VIADD R2, R2, 0x1 ;  /* 0x0000000102027836 */ /* 0x000fe20000000000 */
[----:B------:R-:W-:-:S04]  /*0320*/  IADD3 R3, PT, PT, R0, R3, RZ ;  /* 0x0000000300037210 */ /* 0x000fc80007ffe0ff */
[----:B------:R-:W-:Y:S01]  /*0330*/  ISETP.NE.AND P0, PT, R2, RZ, PT ;  /* 0x000000ff0200720c */ /* 0x000fe20003f05270 */
[----:B--2---:R-:W-:-:S05]  /*0340*/  FMUL R13, R12, R5 ;  /* 0x000000050c0d7220 */ /* 0x004fca0000400000 */
[----:B------:R2:W-:Y:S07]  /*0350*/  STG.E desc[UR4][R6.64], R13 ;  /* 0x0000000d06007986 */ /* 0x0005ee000c101904 */
[----:B------:R-:W-:Y:S05]  /*0360*/  @P0 BRA `(.L_x_2) ;  /* 0xfffffffc00d80947 */ /* 0x000fea000383ffff */
.L_x_1:
[----:B------:R-:W-:Y:S05]  /*0370*/  BSYNC.RECONVERGENT B0 ;  /* 0x0000000000007941 */ /* 0x000fea0003800200 */
.L_x_0:
[----:B------:R-:W-:Y:S05]  /*0380*/  @!P1 EXIT ;  /* 0x000000000000994d */ /* 0x000fea0003800000 */
.L_x_3:
[----:B-1----:R-:W0:Y:S08]  /*0390*/  LDC.64 R4, c[0x0][0x380] ;  /* 0x0000e000ff047b82 */ /* 0x002e300000000a00 */
[----:B--2---:R-:W1:Y:S01]  /*03a0*/  LDC.64 R6, c[0x0][0x388] ;  /* 0x0000e200ff067b82 */ /* 0x004e620000000a00 */
[----:B0-----:R-:W-:-:S05]  /*03b0*/  IMAD.WIDE R12, R3, 0x4, R4 ;  /* 0x00000004030c7825 */ /* 0x001fca00078e0204 */
[----:B------:R-:W2:Y:S01]  /*03c0*/  LDG.E R2, desc[UR4][R12.64] ;  /* 0x000000040c027981 */ /* 0x000ea2000c1e1900 */
[----:B-1----:R-:W-:-:S05]  /*03d0*/  IMAD.WIDE R14, R3, 0x4, R6 ;  /* 0x00000004030e7825 */ /* 0x002fca00078e0206 */
[----:B------:R-:W2:Y:S01]  /*03e0*/  LDG.E R5, desc[UR4][R14.64] ;  /* 0x000000040e057981 */ /* 0x000ea2000c1e1900 */
[----:B------:R-:W-:-:S04]  /*03f0*/  IMAD.WIDE R6, R0, 0x4, R14 ;  /* 0x0000000400067825 */ /* 0x000fc800078e020e */
[----:B--2---:R-:W-:Y:S01]  /*0400*/  FMUL R17, R2, R5 ;  /* 0x0000000502117220 */ /* 0x004fe20000400000 */
[----:B------:R-:W-:-:S04]  /*0410*/  IMAD.WIDE R4, R0, 0x4, R12 ;  /* 0x0000000400047825 */ /* 0x000fc800078e020c */
[----:B------:R0:W-:Y:S04]  /*0420*/  STG.E desc[UR4][R12.64], R17 ;  /* 0x000000110c007986 */ /* 0x0001e8000c101904 */
[----:B------:R-:W2:Y:S04]  /*0430*/  LDG.E R2, desc[UR4][R4.64] ;  /* 0x0000000404027981 */ /* 0x000ea8000c1e1900 */
[----:B------:R-:W2:Y:S01]  /*0440*/  LDG.E R9, desc[UR4][R6.64] ;  /* 0x0000000406097981 */ /* 0x000ea2000c1e1900 */
[----:B------:R-:W-:-:S04]  /*0450*/  IMAD.WIDE R10, R0, 0x4, R6 ;  /* 0x00000004000a7825 */ /* 0x000fc800078e0206 */
[----:B--2---:R-:W-:Y:S01]  /*0460*/  FMUL R19, R2, R9 ;  /* 0x0000000902137220 */ /* 0x004fe20000400000 */
[----:B------:R-:W-:-:S04]  /*0470*/  IMAD.WIDE R8, R0, 0x4, R4 ;  /* 0x0000000400087825 */ /* 0x000fc800078e0204 */
[----:B------:R1:W-:Y:S04]  /*0480*/  STG.E desc[UR4][R4.64], R19 ;  /* 0x0000001304007986 */ /* 0x0003e8000c101904 */
[----:B------:R-:W2:Y:S04]  /*0490*/  LDG.E R2, desc[UR4][R8.64] ;  /* 0x0000000408027981 */ /* 0x000ea8000c1e1900 */
[----:B------:R-:W2:Y:S01]  /*04a0*/  LDG.E R15, desc[UR4][R10.64] ;  /* 0x000000040a0f7981 */ /* 0x000ea2000c1e1900 */
[----:B0-----:R-:W-:-:S04]  /*04b0*/  IMAD.WIDE R12, R0, 0x4, R8 ;  /* 0x00000004000c7825 */ /* 0x001fc800078e0208 */
[----:B--2---:R-:W-:Y:S01]  /*04c0*/  FMUL R21, R2, R15 ;  /* 0x0000000f02157220 */ /* 0x004fe20000400000 */
[----:B------:R-:W-:-:S04]  /*04d0*/  IMAD.WIDE R14, R0, 0x4, R10 ;  /* 0x00000004000e7825 */ /* 0x000fc800078e020a */
[----:B------:R1:W-:Y:S04]  /*04e0*/  STG.E desc[UR4][R8.64], R21 ;  /* 0x0000001508007986 */ /* 0x0003e8000c101904 */
[----:B------:R-:W2:Y:S04]  /*04f0*/  LDG.E R15, desc[UR4][R14.64] ;  /* 0x000000040e0f7981 */ /* 0x000ea8000c1e1900 */
[----:B------:R-:W2:Y:S01]  /*0500*/  LDG.E R2, desc[UR4][R12.64] ;  /* 0x000000040c027981 */ /* 0x000ea2000c1e1900 */
[----:B------:R-:W-:-:S04]  /*0510*/  LEA R3, R0, R3, 0x2 ;  /* 0x0000000300037211 */ /* 0x000fc800078e10ff */
[----:B------:R-:W-:Y:S01]  /*0520*/  ISETP.GE.AND P0, PT, R3, UR6, PT ;  /* 0x0000000603007c0c */ /* 0x000fe2000bf06270 */
[----:B--2---:R-:W-:-:S05]  /*0530*/  FMUL R7, R2, R15 ;  /* 0x0000000f02077220 */ /* 0x004fca0000400000 */
[----:B------:R1:W-:Y:S07]  /*0540*/  STG.E desc[UR4][R12.64], R7 ;  /* 0x000000070c007986 */ /* 0x0003ee000c101904 */
[----:B------:R-:W-:Y:S05]  /*0550*/  @!P0 BRA `(.L_x_3) ;  /* 0xfffffffc008c8947 */ /* 0x000fea000383ffff */
[----:B------:R-:W-:Y:S05]  /*0560*/  EXIT ;  /* 0x000000000000794d */ /* 0x000fea0003800000 */
.L_x_4:
[----:B------:R-:W-:-:S00]  /*0570*/  BRA `(.L_x_4) ;  /* 0xfffffffc00fc7947 */ /* 0x000fc0000383ffff */
[----:B------:R-:W-:-:S00]  /*0580*/  NOP ;  /* 0x0000000000007918 */ /* 0x000fc00000000000 */
[----:B------:R-:W-:-:S00]  /*0590*/  NOP ;  /* 0x0000000000007918 */ /* 0x000fc00000000000 */
[----:B------:R-:W-:-:S00]  /*05a0*/  NOP ;  /* 0x0000000000007918 */ /* 0x000fc00000000000 */
[----:B------:R-:W-:-:S00]  /*05b0*/  NOP ;  /* 0x0000000000007918 */ /* 0x000fc00000000000 */
[----:B------:R-:W-:-:S00]  /*05c0*/  NOP ;  /* 0x0000000000007918 */ /* 0x000fc00000000000 */
[----:B------:R-:W-:-:S00]  /*05d0*/  NOP ;  /* 0x0000000000007918 */ /* 0x000fc00000000000 */
[----:B------:R-:W-:-:S00]  /*05e0*/  NOP ;  /* 0x0000000000007918 */ /* 0x000fc00000000000 */
[----:B------:R-:W-:-:S00]  /*05f0*/  NOP ;  /* 0x0000000000007918 */ /* 0x000fc00000000000 */
.L_x_5:


//--------------------- .nv.shared.reserved.0     --------------------------
	.section	.nv.shared.reserved.0,"aw",@nobits
	.weak		__nv_reservedSMEM_offset_0_alias
	.size		__nv_reservedSMEM_offset_0_alias, 0, 64
	.other		__nv_reservedSMEM_offset_0_alias,@"STO_CUDA_RESERVED_SHARED STV_DEFAULT"
__nv_reservedSMEM_offset_0_alias:
	.zero		0
	.zero		64


//--------------------- .nv.constant0._Z21hadamardProductKernelPfS_i --------------------------
	.section	.nv.constant0._Z21hadamardProductKernelPfS_i,"a",@progbits
	.sectionflags	@""
	.align	4
.nv.constant0._Z21hadamardProductKernelPfS_i:
	.zero		916


//--------------------- SYMBOLS --------------------------

	.type		.nv.reservedSmem.offset0,@object
	.size		.nv.reservedSmem.offset0,0x4
